	.headerflags	@"EF_CUDA_TEXMODE_UNIFIED EF_CUDA_64BIT_ADDRESS EF_CUDA_ACCELERATORS EF_CUDA_SM90 EF_CUDA_VIRTUAL_SM(EF_CUDA_SM90)"
	.elftype	@"ET_EXEC"


//--------------------- .nv.info                  --------------------------
	.section	.nv.info,"",@"SHT_CUDA_INFO"
	.align	4


	//----- nvinfo : EIATTR_REGCOUNT
	.align		4
        /*0000*/ 	.byte	0x04, 0x2f
        /*0002*/ 	.short	(.L_1 - .L_0)
	.align		4
.L_0:
        /*0004*/ 	.word	index@(triton_poi_fused_convolution_relu_23)
        /*0008*/ 	.word	0x00000010


	//----- nvinfo : EIATTR_MIN_STACK_SIZE
	.align		4
.L_1:
        /*000c*/ 	.byte	0x04, 0x12
        /*000e*/ 	.short	(.L_3 - .L_2)
	.align		4
.L_2:
        /*0010*/ 	.word	index@(triton_poi_fused_convolution_relu_23)
        /*0014*/ 	.word	0x00000000


	//----- nvinfo : EIATTR_FRAME_SIZE
	.align		4
.L_3:
        /*0018*/ 	.byte	0x04, 0x11
        /*001a*/ 	.short	(.L_5 - .L_4)
	.align		4
.L_4:
        /*001c*/ 	.word	index@(triton_poi_fused_convolution_relu_23)
        /*0020*/ 	.word	0x00000000


	//----- nvinfo : EIATTR_MIN_STACK_SIZE
	.align		4
.L_5:
        /*0024*/ 	.byte	0x04, 0x12
        /*0026*/ 	.short	(.L_7 - .L_6)
	.align		4
.L_6:
        /*0028*/ 	.word	index@(triton_poi_fused_convolution_relu_23)
        /*002c*/ 	.word	0x00000000
.L_7:


//--------------------- .nv.info.triton_poi_fused_convolution_relu_23 --------------------------
	.section	.nv.info.triton_poi_fused_convolution_relu_23,"",@"SHT_CUDA_INFO"
	.sectionflags	@""
	.align	4


	//----- nvinfo : EIATTR_CUDA_API_VERSION
	.align		4
        /*0000*/ 	.byte	0x04, 0x37
        /*0002*/ 	.short	(.L_9 - .L_8)
.L_8:
        /*0004*/ 	.word	0x0000007c


	//----- nvinfo : EIATTR_KPARAM_INFO
	.align		4
.L_9:
        /*0008*/ 	.byte	0x04, 0x17
        /*000a*/ 	.short	(.L_11 - .L_10)
.L_10:
        /*000c*/ 	.word	0x00000000
        /*0010*/ 	.short	0x0004
        /*0012*/ 	.short	0x001c
        /*0014*/ 	.byte	0x00, 0xf0, 0x11, 0x00


	//----- nvinfo : EIATTR_KPARAM_INFO
	.align		4
.L_11:
        /*0018*/ 	.byte	0x04, 0x17
        /*001a*/ 	.short	(.L_13 - .L_12)
.L_12:
        /*001c*/ 	.word	0x00000000
        /*0020*/ 	.short	0x0003
        /*0022*/ 	.short	0x0018
        /*0024*/ 	.byte	0x00, 0xf0, 0x11, 0x00


	//----- nvinfo : EIATTR_KPARAM_INFO
	.align		4
.L_13:
        /*0028*/ 	.byte	0x04, 0x17
        /*002a*/ 	.short	(.L_15 - .L_14)
.L_14:
        /*002c*/ 	.word	0x00000000
        /*0030*/ 	.short	0x0002
        /*0032*/ 	.short	0x0010
        /*0034*/ 	.byte	0x00, 0xf4, 0x21, 0x00


	//----- nvinfo : EIATTR_KPARAM_INFO
	.align		4
.L_15:
        /*0038*/ 	.byte	0x04, 0x17
        /*003a*/ 	.short	(.L_17 - .L_16)
.L_16:
        /*003c*/ 	.word	0x00000000
        /*0040*/ 	.short	0x0001
        /*0042*/ 	.short	0x0008
        /*0044*/ 	.byte	0x00, 0xf4, 0x21, 0x00


	//----- nvinfo : EIATTR_KPARAM_INFO
	.align		4
.L_17:
        /*0048*/ 	.byte	0x04, 0x17
        /*004a*/ 	.short	(.L_19 - .L_18)
.L_18:
        /*004c*/ 	.word	0x00000000
        /*0050*/ 	.short	0x0000
        /*0052*/ 	.short	0x0000
        /*0054*/ 	.byte	0x00, 0xf4, 0x21, 0x00


	//----- nvinfo : EIATTR_SPARSE_MMA_MASK
	.align		4
.L_19:
        /*0058*/ 	.byte	0x03, 0x50
        /*005a*/ 	.short	0x0000


	//----- nvinfo : EIATTR_MAXREG_COUNT
	.align		4
        /*005c*/ 	.byte	0x03, 0x1b
        /*005e*/ 	.short	0x00ff


	//----- nvinfo : EIATTR_EXIT_INSTR_OFFSETS
	.align		4
        /*0060*/ 	.byte	0x04, 0x1c
        /*0062*/ 	.short	(.L_21 - .L_20)


	//   ....[0]....
.L_20:
        /*0064*/ 	.word	0x00000300


	//   ....[1]....
        /*0068*/ 	.word	0x00000370


	//----- nvinfo : EIATTR_REQNTID
	.align		4
.L_21:
        /*006c*/ 	.byte	0x04, 0x10
        /*006e*/ 	.short	(.L_23 - .L_22)
.L_22:
        /*0070*/ 	.word	0x00000080
        /*0074*/ 	.word	0x00000001
        /*0078*/ 	.word	0x00000001


	//----- nvinfo : EIATTR_CBANK_PARAM_SIZE
	.align		4
.L_23:
        /*007c*/ 	.byte	0x03, 0x19
        /*007e*/ 	.short	0x0020


	//----- nvinfo : EIATTR_PARAM_CBANK
	.align		4
        /*0080*/ 	.byte	0x04, 0x0a
        /*0082*/ 	.short	(.L_25 - .L_24)
	.align		4
.L_24:
        /*0084*/ 	.word	index@(.nv.constant0.triton_poi_fused_convolution_relu_23)
        /*0088*/ 	.short	0x0210
        /*008a*/ 	.short	0x0020


	//----- nvinfo : EIATTR_SW_WAR
	.align		4
.L_25:
        /*008c*/ 	.byte	0x04, 0x36
        /*008e*/ 	.short	(.L_27 - .L_26)
.L_26:
        /*0090*/ 	.word	0x00000008
.L_27:


//--------------------- .nv.callgraph             --------------------------
	.section	.nv.callgraph,"",@"SHT_CUDA_CALLGRAPH"
	.align	4
	.sectionentsize	8
	.align		4
        /*0000*/ 	.word	0x00000000
	.align		4
        /*0004*/ 	.word	0xffffffff
	.align		4
        /*0008*/ 	.word	0x00000000
	.align		4
        /*000c*/ 	.word	0xfffffffe
	.align		4
        /*0010*/ 	.word	0x00000000
	.align		4
        /*0014*/ 	.word	0xfffffffd
	.align		4
        /*0018*/ 	.word	0x00000000
	.align		4
        /*001c*/ 	.word	0xfffffffc


//--------------------- .text.triton_poi_fused_convolution_relu_23 --------------------------
	.section	.text.triton_poi_fused_convolution_relu_23,"ax",@progbits
	.sectionflags	@"SHF_BARRIERS=1"
	.align	128
        .global         triton_poi_fused_convolution_relu_23
        .type           triton_poi_fused_convolution_relu_23,@function
        .size           triton_poi_fused_convolution_relu_23,(.L_x_1 - triton_poi_fused_convolution_relu_23)
        .other          triton_poi_fused_convolution_relu_23,@"STO_CUDA_ENTRY STV_DEFAULT"
triton_poi_fused_convolution_relu_23:
.text.triton_poi_fused_convolution_relu_23:
[----:B------:R-:W0:Y:S02]  /*0000*/  LDC R1, c[0x0][0x28] ;  /* 0x00000a00ff017b82 */ /* 0x000e240000000800 */
[----:B------:R-:W1:Y:S01]  /*0010*/  S2R R12, SR_TID.X ;  /* 0x00000000000c7919 */ /* 0x000e620000002100 */
[----:B------:R-:W2:Y:S01]  /*0020*/  LDC.64 R6, c[0x0][0x218] ;  /* 0x00008600ff067b82 */ /* 0x000ea20000000a00 */
[----:B------:R-:W-:Y:S01]  /*0030*/  ULDC.64 UR6, c[0x0][0x208] ;  /* 0x0000820000067ab9 */ /* 0x000fe20000000a00 */
[----:B------:R-:W3:Y:S01]  /*0040*/  S2R R4, SR_CTAID.Y ;  /* 0x0000000000047919 */ /* 0x000ee20000002600 */
[----:B------:R-:W4:Y:S01]  /*0050*/  S2R R0, SR_CTAID.X ;  /* 0x0000000000007919 */ /* 0x000f220000002500 */
[----:B-1----:R-:W-:Y:S01]  /*0060*/  IMAD.SHL.U32 R2, R12, 0x2, RZ ;  /* 0x000000020c027824 */ /* 0x002fe200078e00ff */
[----:B---3--:R-:W-:-:S04]  /*0070*/  SHF.R.S32.HI R9, RZ, 0x17, R4 ;  /* 0x00000017ff097819 */ /* 0x008fc80000011404 */
[----:B------:R-:W-:Y:S02]  /*0080*/  LOP3.LUT R5, R2, 0xfe, RZ, 0xc0, !PT ;  /* 0x000000fe02057812 */ /* 0x000fe400078ec0ff */
[----:B------:R-:W-:Y:S01]  /*0090*/  SGXT R9, R9, 0x1 ;  /* 0x000000010909781a */ /* 0x000fe20000000200 */
[----:B------:R-:W1:Y:S01]  /*00a0*/  LDC.64 R2, c[0x0][0x210] ;  /* 0x00008400ff027b82 */ /* 0x000e620000000a00 */
[----:B------:R-:W-:Y:S02]  /*00b0*/  PRMT R8, R5, 0x6540, R4 ;  /* 0x0000654005087816 */ /* 0x000fe40000000004 */
[----:B----4-:R-:W-:Y:S02]  /*00c0*/  ISETP.GE.AND P2, PT, R0, 0x10, PT ;  /* 0x000000100000780c */ /* 0x010fe40003f46270 */
[----:B------:R-:W-:-:S04]  /*00d0*/  LEA.HI R9, R9, R8, RZ, 0x9 ;  /* 0x0000000809097211 */ /* 0x000fc800078f48ff */
[C---:B------:R-:W-:Y:S01]  /*00e0*/  LOP3.LUT R11, R9.reuse, 0xfffffe00, RZ, 0xc0, !PT ;  /* 0xfffffe00090b7812 */ /* 0x040fe200078ec0ff */
[----:B------:R-:W-:-:S04]  /*00f0*/  IMAD.SHL.U32 R9, R9, 0x10, RZ ;  /* 0x0000001009097824 */ /* 0x000fc800078e00ff */
[----:B------:R-:W-:Y:S01]  /*0100*/  IMAD.IADD R11, R8, 0x1, -R11 ;  /* 0x00000001080b7824 */ /* 0x000fe200078e0a0b */
[----:B------:R-:W-:-:S03]  /*0110*/  LOP3.LUT R9, R9, 0xffffe000, RZ, 0xc0, !PT ;  /* 0xffffe00009097812 */ /* 0x000fc600078ec0ff */
[----:B------:R-:W-:Y:S02]  /*0120*/  IMAD R8, R0, 0x200, R11 ;  /* 0x0000020000087824 */ /* 0x000fe400078e020b */
[----:B--2---:R-:W-:-:S04]  /*0130*/  IMAD.WIDE R6, R11, 0x4, R6 ;  /* 0x000000040b067825 */ /* 0x004fc800078e0206 */
[----:B------:R-:W-:Y:S02]  /*0140*/  IMAD.IADD R9, R8, 0x1, R9 ;  /* 0x0000000108097824 */ /* 0x000fe400078e0209 */
[----:B------:R-:W2:Y:S02]  /*0150*/  LDG.E.EL.64 R6, desc[UR6][R6.64] ;  /* 0x0000000606067981 */ /* 0x000ea4000c2e1b00 */
[----:B-1----:R-:W-:Y:S01]  /*0160*/  IMAD.WIDE R2, R9, 0x4, R2 ;  /* 0x0000000409027825 */ /* 0x002fe200078e0202 */
[----:B------:R-:W-:-:S06]  /*0170*/  CS2R R8, SRZ ;  /* 0x0000000000087805 */ /* 0x000fcc000001ff00 */
[----:B------:R-:W2:Y:S01]  /*0180*/  @!P2 LDG.E.EL.64 R8, desc[UR6][R2.64] ;  /* 0x000000060208a981 */ /* 0x000ea2000c2e1b00 */
[----:B------:R-:W1:Y:S01]  /*0190*/  S2UR UR5, SR_CgaCtaId ;  /* 0x00000000000579c3 */ /* 0x000e620000008800 */
[----:B------:R-:W-:Y:S02]  /*01a0*/  UMOV UR4, 0x400 ;  /* 0x0000040000047882 */ /* 0x000fe40000000000 */
[----:B-1----:R-:W-:-:S06]  /*01b0*/  UPRMT UR4, UR5, 0x654, UR4 ;  /* 0x0000065405047896 */ /* 0x002fcc0008000004 */
[----:B------:R-:W-:Y:S02]  /*01c0*/  LEA R11, R5, UR4, 0x3 ;  /* 0x00000004050b7c11 */ /* 0x000fe4000f8e18ff */
[----:B--2---:R-:W-:Y:S01]  /*01d0*/  FSETP.GEU.AND P0, PT, R8, -R6, PT ;  /* 0x800000060800720b */ /* 0x004fe20003f0e000 */
[----:B------:R-:W-:Y:S01]  /*01e0*/  FADD R8, R6, R8 ;  /* 0x0000000806087221 */ /* 0x000fe20000000000 */
[----:B------:R-:W-:Y:S01]  /*01f0*/  FADD R10, R7, R9 ;  /* 0x00000009070a7221 */ /* 0x000fe20000000000 */
[----:B------:R-:W-:-:S03]  /*0200*/  FSETP.GEU.AND P1, PT, R9, -R7, PT ;  /* 0x800000070900720b */ /* 0x000fc60003f2e000 */
[----:B------:R-:W-:Y:S01]  /*0210*/  FSEL R8, R8, RZ, P0 ;  /* 0x000000ff08087208 */ /* 0x000fe20000000000 */
[----:B------:R-:W1:Y:S01]  /*0220*/  LDC.64 R6, c[0x0][0x220] ;  /* 0x00008800ff067b82 */ /* 0x000e620000000a00 */
[----:B------:R-:W-:-:S03]  /*0230*/  FSEL R10, R10, RZ, P1 ;  /* 0x000000ff0a0a7208 */ /* 0x000fc60000800000 */
[----:B------:R-:W-:Y:S04]  /*0240*/  STS [R11], R8 ;  /* 0x000000080b007388 */ /* 0x000fe80000000800 */
[----:B------:R-:W-:Y:S01]  /*0250*/  STS [R11+0x8], R10 ;  /* 0x0000080a0b007388 */ /* 0x000fe20000000800 */
[----:B------:R-:W-:-:S04]  /*0260*/  LOP3.LUT R9, R12, 0x7f, RZ, 0xc0, !PT ;  /* 0x0000007f0c097812 */ /* 0x000fc800078ec0ff */
[C---:B------:R-:W-:Y:S01]  /*0270*/  LEA R12, R9.reuse, UR4, 0x3 ;  /* 0x00000004090c7c11 */ /* 0x040fe2000f8e18ff */
[----:B------:R-:W-:Y:S06]  /*0280*/  BAR.SYNC.DEFER_BLOCKING 0x0 ;  /* 0x0000000000007b1d */ /* 0x000fec0000010000 */
[----:B------:R-:W2:Y:S01]  /*0290*/  LDS R13, [R12] ;  /* 0x000000000c0d7984 */ /* 0x000ea20000000800 */
[----:B------:R-:W-:-:S05]  /*02a0*/  PRMT R3, R9, 0x6540, R4 ;  /* 0x0000654009037816 */ /* 0x000fca0000000004 */
[----:B------:R-:W-:Y:S01]  /*02b0*/  IMAD R3, R3, 0x10, R0 ;  /* 0x0000001003037824 */ /* 0x000fe200078e0200 */
[----:B------:R-:W-:-:S03]  /*02c0*/  LOP3.LUT R5, R9, 0x80, RZ, 0xfc, !PT ;  /* 0x0000008009057812 */ /* 0x000fc600078efcff */
[----:B-1----:R-:W-:Y:S01]  /*02d0*/  IMAD.WIDE R2, R3, 0x4, R6 ;  /* 0x0000000403027825 */ /* 0x002fe200078e0206 */
[----:B------:R-:W-:-:S04]  /*02e0*/  LEA R5, R5, UR4, 0x3 ;  /* 0x0000000405057c11 */ /* 0x000fc8000f8e18ff */
[----:B--2---:R1:W-:Y:S01]  /*02f0*/  @!P2 STG.E desc[UR6][R2.64], R13 ;  /* 0x0000000d0200a986 */ /* 0x0043e2000c101906 */
[----:B------:R-:W-:Y:S05]  /*0300*/  @P2 EXIT ;  /* 0x000000000000294d */ /* 0x000fea0003800000 */
[----:B------:R-:W0:Y:S01]  /*0310*/  LDS R5, [R5] ;  /* 0x0000000005057984 */ /* 0x000e220000000800 */
[----:B------:R-:W-:-:S05]  /*0320*/  IMAD.SHL.U32 R4, R4, 0x100, RZ ;  /* 0x0000010004047824 */ /* 0x000fca00078e00ff */
[----:B------:R-:W-:-:S05]  /*0330*/  LOP3.LUT R9, R4, 0x80, R9, 0xfe, !PT ;  /* 0x0000008004097812 */ /* 0x000fca00078efe09 */
[----:B-1----:R-:W-:-:S04]  /*0340*/  IMAD R3, R9, 0x10, R0 ;  /* 0x0000001009037824 */ /* 0x002fc800078e0200 */
[----:B------:R-:W-:-:S05]  /*0350*/  IMAD.WIDE R2, R3, 0x4, R6 ;  /* 0x0000000403027825 */ /* 0x000fca00078e0206 */
[----:B0-----:R-:W-:Y:S01]  /*0360*/  STG.E desc[UR6][R2.64], R5 ;  /* 0x0000000502007986 */ /* 0x001fe2000c101906 */
[----:B------:R-:W-:Y:S05]  /*0370*/  EXIT ;  /* 0x000000000000794d */ /* 0x000fea0003800000 */
.L_x_0:
[----:B------:R-:W-:-:S00]  /*0380*/  BRA `(.L_x_0) ;  /* 0xfffffffc00fc7947 */ /* 0x000fc0000383ffff */
[----:B------:R-:W-:-:S00]  /*0390*/  NOP ;  /* 0x0000000000007918 */ /* 0x000fc00000000000 */
        /* <DEDUP_REMOVED lines=14> */
.L_x_1:


//--------------------- .nv.shared.triton_poi_fused_convolution_relu_23 --------------------------
	.section	.nv.shared.triton_poi_fused_convolution_relu_23,"aw",@nobits
	.sectionflags	@""
	.align	16
	.zero		1024


//--------------------- .nv.constant0.triton_poi_fused_convolution_relu_23 --------------------------
	.section	.nv.constant0.triton_poi_fused_convolution_relu_23,"a",@progbits
	.sectionflags	@""
	.align	4
.nv.constant0.triton_poi_fused_convolution_relu_23:
	.zero		560
